	.headerflags	@"EF_CUDA_TEXMODE_UNIFIED EF_CUDA_64BIT_ADDRESS EF_CUDA_SM89 EF_CUDA_VIRTUAL_SM(EF_CUDA_SM89)"
	.elftype	@"ET_EXEC"


//--------------------- .nv.info                  --------------------------
	.section	.nv.info,"",@"SHT_CUDA_INFO"
	.align	4


	//----- nvinfo : EIATTR_REGCOUNT
	.align		4
        /*0000*/ 	.byte	0x04, 0x2f
        /*0002*/ 	.short	(.L_1 - .L_0)
	.align		4
.L_0:
        /*0004*/ 	.word	index@(triton__0d1d2de)
        /*0008*/ 	.word	0x0000000a


	//----- nvinfo : EIATTR_MAX_STACK_SIZE
	.align		4
.L_1:
        /*000c*/ 	.byte	0x04, 0x23
        /*000e*/ 	.short	(.L_3 - .L_2)
	.align		4
.L_2:
        /*0010*/ 	.word	index@(triton__0d1d2de)
        /*0014*/ 	.word	0x00000000


	//----- nvinfo : EIATTR_MIN_STACK_SIZE
	.align		4
.L_3:
        /*0018*/ 	.byte	0x04, 0x12
        /*001a*/ 	.short	(.L_5 - .L_4)
	.align		4
.L_4:
        /*001c*/ 	.word	index@(triton__0d1d2de)
        /*0020*/ 	.word	0x00000000


	//----- nvinfo : EIATTR_FRAME_SIZE
	.align		4
.L_5:
        /*0024*/ 	.byte	0x04, 0x11
        /*0026*/ 	.short	(.L_7 - .L_6)
	.align		4
.L_6:
        /*0028*/ 	.word	index@(triton__0d1d2de)
        /*002c*/ 	.word	0x00000000
.L_7:


//--------------------- .nv.info.triton__0d1d2de  --------------------------
	.section	.nv.info.triton__0d1d2de,"",@"SHT_CUDA_INFO"
	.align	4


	//----- nvinfo : EIATTR_CUDA_API_VERSION
	.align		4
        /*0000*/ 	.byte	0x04, 0x37
        /*0002*/ 	.short	(.L_9 - .L_8)
.L_8:
        /*0004*/ 	.word	0x0000007b


	//----- nvinfo : EIATTR_PARAM_CBANK
	.align		4
.L_9:
        /*0008*/ 	.byte	0x04, 0x0a
        /*000a*/ 	.short	(.L_11 - .L_10)
	.align		4
.L_10:
        /*000c*/ 	.word	index@(.nv.constant0.triton__0d1d2de)
        /*0010*/ 	.short	0x0160
        /*0012*/ 	.short	0x0014


	//----- nvinfo : EIATTR_CBANK_PARAM_SIZE
	.align		4
.L_11:
        /*0014*/ 	.byte	0x03, 0x19
        /*0016*/ 	.short	0x0014


	//----- nvinfo : EIATTR_KPARAM_INFO
	.align		4
        /*0018*/ 	.byte	0x04, 0x17
        /*001a*/ 	.short	(.L_13 - .L_12)
.L_12:
        /*001c*/ 	.word	0x00000000
        /*0020*/ 	.short	0x0002
        /*0022*/ 	.short	0x0010
        /*0024*/ 	.byte	0x00, 0xf0, 0x11, 0x00


	//----- nvinfo : EIATTR_KPARAM_INFO
	.align		4
.L_13:
        /*0028*/ 	.byte	0x04, 0x17
        /*002a*/ 	.short	(.L_15 - .L_14)
.L_14:
        /*002c*/ 	.word	0x00000000
        /*0030*/ 	.short	0x0001
        /*0032*/ 	.short	0x0008
        /*0034*/ 	.byte	0x00, 0xf0, 0x21, 0x00


	//----- nvinfo : EIATTR_KPARAM_INFO
	.align		4
.L_15:
        /*0038*/ 	.byte	0x04, 0x17
        /*003a*/ 	.short	(.L_17 - .L_16)
.L_16:
        /*003c*/ 	.word	0x00000000
        /*0040*/ 	.short	0x0000
        /*0042*/ 	.short	0x0000
        /*0044*/ 	.byte	0x00, 0xf0, 0x21, 0x00


	//----- nvinfo : EIATTR_MAXREG_COUNT
	.align		4
.L_17:
        /*0048*/ 	.byte	0x03, 0x1b
        /*004a*/ 	.short	0x00ff


	//----- nvinfo : EIATTR_EXIT_INSTR_OFFSETS
	.align		4
        /*004c*/ 	.byte	0x04, 0x1c
        /*004e*/ 	.short	(.L_19 - .L_18)


	//   ....[0]....
.L_18:
        /*0050*/ 	.word	0x00000200


	//----- nvinfo : EIATTR_MAX_THREADS
	.align		4
.L_19:
        /*0054*/ 	.byte	0x04, 0x05
        /*0056*/ 	.short	(.L_21 - .L_20)
.L_20:
        /*0058*/ 	.word	0x00000080
        /*005c*/ 	.word	0x00000001
        /*0060*/ 	.word	0x00000001
.L_21:


//--------------------- .nv.rel.action            --------------------------
	.section	.nv.rel.action,"",@"SHT_CUDA_RELOCINFO"
	.align	8
	.sectionentsize	8
        /*0000*/ 	.byte	0x73, 0x00, 0x00, 0x00, 0x00, 0x00, 0x00, 0x00, 0x00, 0x00, 0x00, 0x11, 0x25, 0x00, 0x05, 0x36


//--------------------- .nv.constant0.triton__0d1d2de --------------------------
	.section	.nv.constant0.triton__0d1d2de,"a",@progbits
	.align	4
.nv.constant0.triton__0d1d2de:
	.zero		372


//--------------------- .text.triton__0d1d2de     --------------------------
	.section	.text.triton__0d1d2de,"ax",@progbits
	.sectioninfo	@"SHI_REGISTERS=10"
	.align	128
        .global         triton__0d1d2de
        .type           triton__0d1d2de,@function
        .size           triton__0d1d2de,(.L_x_1 - triton__0d1d2de)
        .other          triton__0d1d2de,@"STO_CUDA_ENTRY STV_DEFAULT"
triton__0d1d2de:
.text.triton__0d1d2de:
[----:B------:R-:W-:-:S02]  /*0000*/  IMAD.MOV.U32 R1, RZ, RZ, c[0x0][0x28] ;  /* 0x00000a00ff017624 */ /* 0x000fc400078e00ff */
[----:B------:R-:W0:Y:S01]  /*0010*/  S2R R0, SR_TID.X ;  /* 0x0000000000007919 */ /* 0x000e220000002100 */
[----:B------:R-:W-:-:S03]  /*0020*/  ULDC.64 UR4, c[0x0][0x118] ;  /* 0x0000460000047ab9 */ /* 0x000fc60000000a00 */
[----:B------:R-:W1:Y:S01]  /*0030*/  S2R R3, SR_CTAID.X ;  /* 0x0000000000037919 */ /* 0x000e620000002500 */
[----:B0-----:R-:W-:Y:S02]  /*0040*/  LOP3.LUT R0, R0, 0x7f, RZ, 0xc0, !PT ;  /* 0x0000007f00007812 */ /* 0x001fe400078ec0ff */
[----:B-1----:R-:W-:-:S03]  /*0050*/  SHF.R.S32.HI R2, RZ, 0x18, R3 ;  /* 0x00000018ff027819 */ /* 0x002fc60000011403 */
[----:B------:R-:W-:Y:S01]  /*0060*/  IMAD R0, R3, 0x80, R0 ;  /* 0x0000008003007824 */ /* 0x000fe200078e0200 */
[----:B------:R-:W-:-:S04]  /*0070*/  SGXT R3, R2, 0x1 ;  /* 0x000000010203781a */ /* 0x000fc80000000200 */
[CC--:B------:R-:W-:Y:S02]  /*0080*/  LEA.HI R2, R3.reuse, R0.reuse, RZ, 0x8 ;  /* 0x0000000003027211 */ /* 0x0c0fe400078f40ff */
[----:B------:R-:W-:Y:S02]  /*0090*/  LEA.HI R3, R3, R0, RZ, 0xb ;  /* 0x0000000003037211 */ /* 0x000fe400078f58ff */
[----:B------:R-:W-:Y:S02]  /*00a0*/  SHF.R.S32.HI R4, RZ, 0x8, R2 ;  /* 0x00000008ff047819 */ /* 0x000fe40000011402 */
[----:B------:R-:W-:Y:S02]  /*00b0*/  SHF.R.S32.HI R3, RZ, 0xb, R3 ;  /* 0x0000000bff037819 */ /* 0x000fe40000011403 */
[----:B------:R-:W-:-:S03]  /*00c0*/  LEA.HI R5, R4, R4, RZ, 0x2 ;  /* 0x0000000404057211 */ /* 0x000fc600078f10ff */
[----:B------:R-:W-:Y:S01]  /*00d0*/  IMAD.SHL.U32 R3, R3, 0x400, RZ ;  /* 0x0000040003037824 */ /* 0x000fe200078e00ff */
[----:B------:R-:W-:Y:S02]  /*00e0*/  LOP3.LUT R7, R5, 0xffffc, RZ, 0xc0, !PT ;  /* 0x000ffffc05077812 */ /* 0x000fe400078ec0ff */
[----:B------:R-:W-:-:S03]  /*00f0*/  LOP3.LUT R5, R2, 0xffffff00, RZ, 0xc0, !PT ;  /* 0xffffff0002057812 */ /* 0x000fc600078ec0ff */
[----:B------:R-:W-:Y:S01]  /*0100*/  IMAD.IADD R7, R4, 0x1, -R7 ;  /* 0x0000000104077824 */ /* 0x000fe200078e0a07 */
[----:B------:R-:W-:Y:S01]  /*0110*/  SHF.R.S32.HI R4, RZ, 0x1f, R3 ;  /* 0x0000001fff047819 */ /* 0x000fe20000011403 */
[----:B------:R-:W-:Y:S02]  /*0120*/  IMAD.IADD R2, R0, 0x1, -R5 ;  /* 0x0000000100027824 */ /* 0x000fe400078e0a05 */
[----:B------:R-:W-:-:S03]  /*0130*/  IMAD.SHL.U32 R7, R7, 0x1000, RZ ;  /* 0x0000100007077824 */ /* 0x000fc600078e00ff */
[----:B------:R-:W-:Y:S02]  /*0140*/  SHF.R.S32.HI R5, RZ, 0x1f, R2 ;  /* 0x0000001fff057819 */ /* 0x000fe40000011402 */
[----:B------:R-:W-:Y:S02]  /*0150*/  IADD3 R2, P0, P1, R7, R2, R3 ;  /* 0x0000000207027210 */ /* 0x000fe4000791e003 */
[----:B------:R-:W-:-:S04]  /*0160*/  SHF.R.S32.HI R7, RZ, 0x1f, R7 ;  /* 0x0000001fff077819 */ /* 0x000fc80000011407 */
[----:B------:R-:W-:Y:S02]  /*0170*/  IADD3.X R5, R7, R5, R4, P0, P1 ;  /* 0x0000000507057210 */ /* 0x000fe400007e2404 */
[----:B------:R-:W-:-:S04]  /*0180*/  LEA R4, P0, R2, c[0x0][0x160], 0x1 ;  /* 0x0000580002047a11 */ /* 0x000fc800078008ff */
[----:B------:R-:W-:-:S05]  /*0190*/  LEA.HI.X R5, R2, c[0x0][0x164], R5, 0x1, P0 ;  /* 0x0000590002057a11 */ /* 0x000fca00000f0c05 */
[----:B------:R-:W2:Y:S01]  /*01a0*/  LDG.E.EL.U16 R4, [R4.64+0x600] ;  /* 0x0006000404047981 */ /* 0x000ea2000c2e1500 */
[----:B------:R-:W-:Y:S02]  /*01b0*/  IMAD.MOV.U32 R3, RZ, RZ, 0x2 ;  /* 0x00000002ff037424 */ /* 0x000fe400078e00ff */
[----:B--2---:R-:W-:-:S05]  /*01c0*/  IMAD.U32 R2, R4, 0x10000, RZ ;  /* 0x0001000004027824 */ /* 0x004fca00078e00ff */
[----:B------:R-:W-:Y:S01]  /*01d0*/  F2FP.BF16.F32.PACK_AB R5, RZ, R2 ;  /* 0x00000002ff05723e */ /* 0x000fe200000010ff */
[----:B------:R-:W-:-:S05]  /*01e0*/  IMAD.WIDE R2, R0, R3, c[0x0][0x168] ;  /* 0x00005a0000027625 */ /* 0x000fca00078e0203 */
[----:B------:R-:W-:Y:S01]  /*01f0*/  STG.E.U16 [R2.64], R5 ;  /* 0x0000000502007986 */ /* 0x000fe2000c101504 */
[----:B------:R-:W-:Y:S05]  /*0200*/  EXIT ;  /* 0x000000000000794d */ /* 0x000fea0003800000 */
.L_x_0:
[----:B------:R-:W-:-:S00]  /*0210*/  BRA `(.L_x_0) ;  /* 0xfffffff000007947 */ /* 0x000fc0000383ffff */
[----:B------:R-:W-:-:S00]  /*0220*/  NOP ;  /* 0x0000000000007918 */ /* 0x000fc00000000000 */
        /* <DEDUP_REMOVED lines=13> */
.L_x_1:
